	.headerflags	@"EF_CUDA_TEXMODE_UNIFIED EF_CUDA_64BIT_ADDRESS EF_CUDA_SM86 EF_CUDA_VIRTUAL_SM(EF_CUDA_SM86)"
	.elftype	@"ET_EXEC"


//--------------------- .nv.info                  --------------------------
	.section	.nv.info,"",@"SHT_CUDA_INFO"
	.align	4


	//----- nvinfo : EIATTR_REGCOUNT
	.align		4
        /*0000*/ 	.byte	0x04, 0x2f
        /*0002*/ 	.short	(.L_1 - .L_0)
	.align		4
.L_0:
        /*0004*/ 	.word	index@(triton__0d1d2d3d4de)
        /*0008*/ 	.word	0x00000020


	//----- nvinfo : EIATTR_MAX_STACK_SIZE
	.align		4
.L_1:
        /*000c*/ 	.byte	0x04, 0x23
        /*000e*/ 	.short	(.L_3 - .L_2)
	.align		4
.L_2:
        /*0010*/ 	.word	index@(triton__0d1d2d3d4de)
        /*0014*/ 	.word	0x00000000


	//----- nvinfo : EIATTR_MIN_STACK_SIZE
	.align		4
.L_3:
        /*0018*/ 	.byte	0x04, 0x12
        /*001a*/ 	.short	(.L_5 - .L_4)
	.align		4
.L_4:
        /*001c*/ 	.word	index@(triton__0d1d2d3d4de)
        /*0020*/ 	.word	0x00000000


	//----- nvinfo : EIATTR_FRAME_SIZE
	.align		4
.L_5:
        /*0024*/ 	.byte	0x04, 0x11
        /*0026*/ 	.short	(.L_7 - .L_6)
	.align		4
.L_6:
        /*0028*/ 	.word	index@(triton__0d1d2d3d4de)
        /*002c*/ 	.word	0x00000000
.L_7:


//--------------------- .nv.info.triton__0d1d2d3d4de --------------------------
	.section	.nv.info.triton__0d1d2d3d4de,"",@"SHT_CUDA_INFO"
	.align	4


	//----- nvinfo : EIATTR_CUDA_API_VERSION
	.align		4
        /*0000*/ 	.byte	0x04, 0x37
        /*0002*/ 	.short	(.L_9 - .L_8)
.L_8:
        /*0004*/ 	.word	0x0000007b


	//----- nvinfo : EIATTR_SW2861232_WAR
	.align		4
.L_9:
        /*0008*/ 	.byte	0x01, 0x35
	.zero		2


	//----- nvinfo : EIATTR_PARAM_CBANK
	.align		4
        /*000c*/ 	.byte	0x04, 0x0a
        /*000e*/ 	.short	(.L_11 - .L_10)
	.align		4
.L_10:
        /*0010*/ 	.word	index@(.nv.constant0.triton__0d1d2d3d4de)
        /*0014*/ 	.short	0x0160
        /*0016*/ 	.short	0x0024


	//----- nvinfo : EIATTR_CBANK_PARAM_SIZE
	.align		4
.L_11:
        /*0018*/ 	.byte	0x03, 0x19
        /*001a*/ 	.short	0x0024


	//----- nvinfo : EIATTR_KPARAM_INFO
	.align		4
        /*001c*/ 	.byte	0x04, 0x17
        /*001e*/ 	.short	(.L_13 - .L_12)
.L_12:
        /*0020*/ 	.word	0x00000000
        /*0024*/ 	.short	0x0004
        /*0026*/ 	.short	0x0020
        /*0028*/ 	.byte	0x00, 0xf0, 0x11, 0x00


	//----- nvinfo : EIATTR_KPARAM_INFO
	.align		4
.L_13:
        /*002c*/ 	.byte	0x04, 0x17
        /*002e*/ 	.short	(.L_15 - .L_14)
.L_14:
        /*0030*/ 	.word	0x00000000
        /*0034*/ 	.short	0x0003
        /*0036*/ 	.short	0x0018
        /*0038*/ 	.byte	0x00, 0xf0, 0x21, 0x00


	//----- nvinfo : EIATTR_KPARAM_INFO
	.align		4
.L_15:
        /*003c*/ 	.byte	0x04, 0x17
        /*003e*/ 	.short	(.L_17 - .L_16)
.L_16:
        /*0040*/ 	.word	0x00000000
        /*0044*/ 	.short	0x0002
        /*0046*/ 	.short	0x0010
        /*0048*/ 	.byte	0x00, 0xf0, 0x21, 0x00


	//----- nvinfo : EIATTR_KPARAM_INFO
	.align		4
.L_17:
        /*004c*/ 	.byte	0x04, 0x17
        /*004e*/ 	.short	(.L_19 - .L_18)
.L_18:
        /*0050*/ 	.word	0x00000000
        /*0054*/ 	.short	0x0001
        /*0056*/ 	.short	0x0008
        /*0058*/ 	.byte	0x00, 0xf0, 0x21, 0x00


	//----- nvinfo : EIATTR_KPARAM_INFO
	.align		4
.L_19:
        /*005c*/ 	.byte	0x04, 0x17
        /*005e*/ 	.short	(.L_21 - .L_20)
.L_20:
        /*0060*/ 	.word	0x00000000
        /*0064*/ 	.short	0x0000
        /*0066*/ 	.short	0x0000
        /*0068*/ 	.byte	0x00, 0xf0, 0x21, 0x00


	//----- nvinfo : EIATTR_MAXREG_COUNT
	.align		4
.L_21:
        /*006c*/ 	.byte	0x03, 0x1b
        /*006e*/ 	.short	0x00ff


	//----- nvinfo : EIATTR_EXIT_INSTR_OFFSETS
	.align		4
        /*0070*/ 	.byte	0x04, 0x1c
        /*0072*/ 	.short	(.L_23 - .L_22)


	//   ....[0]....
.L_22:
        /*0074*/ 	.word	0x00000370


	//   ....[1]....
        /*0078*/ 	.word	0x00000390


	//----- nvinfo : EIATTR_MAX_THREADS
	.align		4
.L_23:
        /*007c*/ 	.byte	0x04, 0x05
        /*007e*/ 	.short	(.L_25 - .L_24)
.L_24:
        /*0080*/ 	.word	0x00000080
        /*0084*/ 	.word	0x00000001
        /*0088*/ 	.word	0x00000001
.L_25:


//--------------------- .nv.rel.action            --------------------------
	.section	.nv.rel.action,"",@"SHT_CUDA_RELOCINFO"
	.align	8
	.sectionentsize	8
        /*0000*/ 	.byte	0x73, 0x00, 0x00, 0x00, 0x00, 0x00, 0x00, 0x00, 0x00, 0x00, 0x00, 0x11, 0x25, 0x00, 0x05, 0x36


//--------------------- .nv.constant0.triton__0d1d2d3d4de --------------------------
	.section	.nv.constant0.triton__0d1d2d3d4de,"a",@progbits
	.align	4
.nv.constant0.triton__0d1d2d3d4de:
	.zero		388


//--------------------- .text.triton__0d1d2d3d4de --------------------------
	.section	.text.triton__0d1d2d3d4de,"ax",@progbits
	.sectioninfo	@"SHI_REGISTERS=32"
	.align	128
        .global         triton__0d1d2d3d4de
        .type           triton__0d1d2d3d4de,@function
        .size           triton__0d1d2d3d4de,(.L_x_1 - triton__0d1d2d3d4de)
        .other          triton__0d1d2d3d4de,@"STO_CUDA_ENTRY STV_DEFAULT"
triton__0d1d2d3d4de:
.text.triton__0d1d2d3d4de:
[----:B------:R-:W-:-:S02]  /*0000*/  MOV R1, c[0x0][0x28] ;  /* 0x00000a0000017a02 */ /* 0x000fc40000000f00 */
[----:B------:R-:W0:Y:S01]  /*0010*/  S2R R0, SR_TID.X ;  /* 0x0000000000007919 */ /* 0x000e220000002100 */
[----:B------:R-:W-:Y:S01]  /*0020*/  MOV R19, 0x2 ;  /* 0x0000000200137802 */ /* 0x000fe20000000f00 */
[----:B------:R-:W-:Y:S01]  /*0030*/  ULDC.64 UR4, c[0x0][0x118] ;  /* 0x0000460000047ab9 */ /* 0x000fe20000000a00 */
[----:B------:R-:W-:Y:S01]  /*0040*/  PRMT R22, RZ, 0x7610, R22 ;  /* 0x00007610ff167816 */ /* 0x000fe20000000016 */
[----:B------:R-:W1:Y:S01]  /*0050*/  S2R R3, SR_CTAID.X ;  /* 0x0000000000037919 */ /* 0x000e620000002500 */
[----:B------:R-:W-:Y:S02]  /*0060*/  PRMT R7, RZ, 0x7610, R7 ;  /* 0x00007610ff077816 */ /* 0x000fe40000000007 */
[----:B0-----:R-:W-:-:S04]  /*0070*/  LOP3.LUT R0, R0, 0x7f, RZ, 0xc0, !PT ;  /* 0x0000007f00007812 */ /* 0x001fc800078ec0ff */
[----:B-1----:R-:W-:-:S04]  /*0080*/  LEA R0, R3, R0, 0x7 ;  /* 0x0000000003007211 */ /* 0x002fc800078e38ff */
[C---:B------:R-:W-:Y:S01]  /*0090*/  ISETP.GE.AND P0, PT, R0.reuse, 0x900, PT ;  /* 0x000009000000780c */ /* 0x040fe20003f06270 */
[C---:B------:R-:W-:Y:S01]  /*00a0*/  IMAD.WIDE R8, R0.reuse, R19, c[0x0][0x168] ;  /* 0x00005a0000087625 */ /* 0x040fe200078e0213 */
[C---:B------:R-:W-:Y:S02]  /*00b0*/  IADD3 R10, R0.reuse, 0x900, RZ ;  /* 0x00000900000a7810 */ /* 0x040fe40007ffe0ff */
[----:B------:R-:W-:-:S03]  /*00c0*/  IADD3 R16, R0, 0x1200, RZ ;  /* 0x0000120000107810 */ /* 0x000fc60007ffe0ff */
[----:B------:R-:W-:Y:S01]  /*00d0*/  IMAD.WIDE R12, R10, R19, c[0x0][0x168] ;  /* 0x00005a000a0c7625 */ /* 0x000fe200078e0213 */
[----:B------:R-:W-:-:S03]  /*00e0*/  MOV R3, c[0x0][0x174] ;  /* 0x00005d0000037a02 */ /* 0x000fc60000000f00 */
[----:B------:R-:W-:Y:S02]  /*00f0*/  IMAD.MOV.U32 R5, RZ, RZ, 0x4 ;  /* 0x00000004ff057424 */ /* 0x000fe400078e00ff */
[----:B------:R-:W-:Y:S01]  /*0100*/  IMAD.MOV.U32 R2, RZ, RZ, c[0x0][0x170] ;  /* 0x00005c00ff027624 */ /* 0x000fe200078e00ff */
[----:B------:R0:W2:Y:S01]  /*0110*/  @!P0 LDG.E.U16 R22, [R12.64] ;  /* 0x000000040c168981 */ /* 0x0000a2000c1e1500 */
[----:B------:R-:W-:Y:S01]  /*0120*/  PRMT R25, RZ, 0x7610, R25 ;  /* 0x00007610ff197816 */ /* 0x000fe20000000019 */
[----:B------:R-:W-:Y:S01]  /*0130*/  IMAD.WIDE R14, R16, R19, c[0x0][0x168] ;  /* 0x00005a00100e7625 */ /* 0x000fe200078e0213 */
[----:B------:R-:W-:Y:S01]  /*0140*/  IADD3 R28, R0, 0x1b00, RZ ;  /* 0x00001b00001c7810 */ /* 0x000fe20007ffe0ff */
[----:B------:R1:W3:Y:S01]  /*0150*/  @!P0 LDG.E.U16 R7, [R8.64] ;  /* 0x0000000408078981 */ /* 0x0002e2000c1e1500 */
[----:B------:R-:W-:Y:S01]  /*0160*/  MOV R21, RZ ;  /* 0x000000ff00157202 */ /* 0x000fe20000000f00 */
[----:B------:R-:W-:Y:S01]  /*0170*/  IMAD.WIDE R10, R10, R5, c[0x0][0x160] ;  /* 0x000058000a0a7625 */ /* 0x000fe200078e0205 */
[----:B------:R-:W-:Y:S01]  /*0180*/  PRMT R6, RZ, 0x7610, R6 ;  /* 0x00007610ff067816 */ /* 0x000fe20000000006 */
[----:B------:R4:W5:Y:S01]  /*0190*/  LDG.E R23, [R2.64+0x4] ;  /* 0x0000040402177981 */ /* 0x000962000c1e1900 */
[----:B------:R-:W-:Y:S01]  /*01a0*/  MOV R4, RZ ;  /* 0x000000ff00047202 */ /* 0x000fe20000000f00 */
[----:B------:R-:W-:-:S02]  /*01b0*/  IMAD.WIDE R18, R28, R19, c[0x0][0x168] ;  /* 0x00005a001c127625 */ /* 0x000fc400078e0213 */
[----:B------:R-:W5:Y:S02]  /*01c0*/  @!P0 LDG.E.U16 R25, [R14.64] ;  /* 0x000000040e198981 */ /* 0x000f64000c1e1500 */
[----:B-1----:R-:W-:Y:S02]  /*01d0*/  IMAD.WIDE R8, R0, R5, c[0x0][0x160] ;  /* 0x0000580000087625 */ /* 0x002fe400078e0205 */
[----:B------:R4:W5:Y:S01]  /*01e0*/  LDG.E R20, [R2.64] ;  /* 0x0000000402147981 */ /* 0x000962000c1e1900 */
[----:B------:R-:W-:-:S03]  /*01f0*/  MOV R24, RZ ;  /* 0x000000ff00187202 */ /* 0x000fc60000000f00 */
[----:B------:R-:W5:Y:S01]  /*0200*/  @!P0 LDG.E R21, [R10.64] ;  /* 0x000000040a158981 */ /* 0x000f62000c1e1900 */
[----:B0-----:R-:W-:-:S03]  /*0210*/  IMAD.WIDE R12, R16, R5, c[0x0][0x160] ;  /* 0x00005800100c7625 */ /* 0x001fc600078e0205 */
[----:B------:R-:W5:Y:S01]  /*0220*/  @!P0 LDG.E.U16 R6, [R18.64] ;  /* 0x0000000412068981 */ /* 0x000f62000c1e1500 */
[----:B------:R-:W-:-:S03]  /*0230*/  MOV R27, RZ ;  /* 0x000000ff001b7202 */ /* 0x000fc60000000f00 */
[----:B------:R5:W5:Y:S01]  /*0240*/  @!P0 LDG.E R4, [R8.64] ;  /* 0x0000000408048981 */ /* 0x000b62000c1e1900 */
[----:B------:R-:W-:-:S03]  /*0250*/  IMAD.WIDE R16, R28, R5, c[0x0][0x160] ;  /* 0x000058001c107625 */ /* 0x000fc600078e0205 */
[----:B------:R4:W5:Y:S04]  /*0260*/  LDG.E R26, [R2.64+0x8] ;  /* 0x00000804021a7981 */ /* 0x000968000c1e1900 */
[----:B------:R4:W5:Y:S04]  /*0270*/  LDG.E R29, [R2.64+0xc] ;  /* 0x00000c04021d7981 */ /* 0x000968000c1e1900 */
[----:B------:R-:W5:Y:S04]  /*0280*/  @!P0 LDG.E R24, [R12.64] ;  /* 0x000000040c188981 */ /* 0x000f68000c1e1900 */
[----:B------:R-:W5:Y:S01]  /*0290*/  @!P0 LDG.E R27, [R16.64] ;  /* 0x00000004101b8981 */ /* 0x000f62000c1e1900 */
[----:B----4-:R-:W-:-:S04]  /*02a0*/  IMAD.WIDE R2, R0, R5, c[0x0][0x178] ;  /* 0x00005e0000027625 */ /* 0x010fc800078e0205 */
[----:B--2---:R-:W-:Y:S01]  /*02b0*/  IMAD.U32 R22, R22, 0x10000, RZ ;  /* 0x0001000016167824 */ /* 0x004fe200078e00ff */
[----:B---3--:R-:W-:-:S03]  /*02c0*/  SHF.L.U32 R7, R7, 0x10, RZ ;  /* 0x0000001007077819 */ /* 0x008fc600000006ff */
[----:B-----5:R-:W-:Y:S01]  /*02d0*/  FMUL R8, R22, R23 ;  /* 0x0000001716087220 */ /* 0x020fe20000400000 */
[----:B------:R-:W-:Y:S01]  /*02e0*/  SHF.L.U32 R25, R25, 0x10, RZ ;  /* 0x0000001019197819 */ /* 0x000fe200000006ff */
[----:B------:R-:W-:Y:S02]  /*02f0*/  FMUL R7, R7, R20 ;  /* 0x0000001407077220 */ /* 0x000fe40000400000 */
[----:B------:R-:W-:Y:S01]  /*0300*/  FMUL R8, R8, R21 ;  /* 0x0000001508087220 */ /* 0x000fe20000400000 */
[----:B------:R-:W-:-:S03]  /*0310*/  SHF.L.U32 R6, R6, 0x10, RZ ;  /* 0x0000001006067819 */ /* 0x000fc600000006ff */
[----:B------:R-:W-:Y:S01]  /*0320*/  FFMA R7, R7, R4, R8 ;  /* 0x0000000407077223 */ /* 0x000fe20000000008 */
[----:B------:R-:W-:Y:S01]  /*0330*/  FMUL R26, R25, R26 ;  /* 0x0000001a191a7220 */ /* 0x000fe20000400000 */
[----:B------:R-:W-:-:S03]  /*0340*/  FMUL R6, R6, R29 ;  /* 0x0000001d06067220 */ /* 0x000fc60000400000 */
[----:B------:R-:W-:-:S04]  /*0350*/  FFMA R7, R26, R24, R7 ;  /* 0x000000181a077223 */ /* 0x000fc80000000007 */
[----:B------:R-:W-:Y:S01]  /*0360*/  FFMA R7, R6, R27, R7 ;  /* 0x0000001b06077223 */ /* 0x000fe20000000007 */
[----:B------:R-:W-:Y:S06]  /*0370*/  @P0 EXIT ;  /* 0x000000000000094d */ /* 0x000fec0003800000 */
[----:B------:R-:W-:Y:S01]  /*0380*/  STG.E [R2.64], R7 ;  /* 0x0000000702007986 */ /* 0x000fe2000c101904 */
[----:B------:R-:W-:Y:S05]  /*0390*/  EXIT ;  /* 0x000000000000794d */ /* 0x000fea0003800000 */
.L_x_0:
[----:B------:R-:W-:-:S00]  /*03a0*/  BRA `(.L_x_0) ;  /* 0xfffffff000007947 */ /* 0x000fc0000383ffff */
[----:B------:R-:W-:-:S00]  /*03b0*/  NOP ;  /* 0x0000000000007918 */ /* 0x000fc00000000000 */
        /* <DEDUP_REMOVED lines=12> */
.L_x_1:
